//
// Generated by NVIDIA NVVM Compiler
//
// Compiler Build ID: CL-36424714
// Cuda compilation tools, release 13.0, V13.0.88
// Based on NVVM 20.0.0
//

.version 9.0
.target sm_100
.address_size 64

	// .globl	_Z6kernelPi

.visible .entry _Z6kernelPi(
	.param .u64 .ptr .align 1 _Z6kernelPi_param_0
)
{
	.reg .pred 	%p<2>;
	.reg .b32 	%r<5>;
	.reg .b64 	%rd<5>;

	ld.param.u64 	%rd1, [_Z6kernelPi_param_0];
	mov.u32 	%r2, %tid.x;
	mov.u32 	%r3, %ctaid.x;
	mov.u32 	%r4, %ntid.x;
	mad.lo.s32 	%r1, %r3, %r4, %r2;
	setp.gt.s32 	%p1, %r1, 99;
	@%p1 bra 	$L__BB0_2;
	cvta.to.global.u64 	%rd2, %rd1;
	mul.wide.s32 	%rd3, %r1, 4;
	add.s64 	%rd4, %rd2, %rd3;
	st.global.u32 	[%rd4], %r1;
$L__BB0_2:
	ret;

}


// ===== COMPILED SASS (sm_100) =====

	.target	sm_100

	.elftype	@"ET_EXEC"


//--------------------- .note.nv.tkinfo           --------------------------
	.section	.note.nv.tkinfo,"",@"SHT_NOTE"
	.sectionflags	@"SHF_NOTE_NV_TKINFO"
	.tkinfo
        /*0018*/ 	.word	0x00000002
        /*0030*/ 	.string	""
        /*0030*/ 	.string	"ptxas"
        /*0030*/ 	.string	"Cuda compilation tools, release 13.0, V13.0.88"
        /*0030*/ 	.string	"Build cuda_13.0.r13.0/compiler.36424714_0"
        /*0030*/ 	.string	"-arch sm_100 -m 64 "



//--------------------- .note.nv.cuinfo           --------------------------
	.section	.note.nv.cuinfo,"",@"SHT_NOTE"
	.sectionflags	@"SHF_NOTE_NV_CUINFO"
        /*0018*/ 	.short	0x0002
        /*001a*/ 	.short	0x0064
        /*001c*/ 	.short	0x0082
	.zero		2


//--------------------- .nv.info                  --------------------------
	.section	.nv.info,"",@"SHT_CUDA_INFO"
	.align	4


	//----- nvinfo : EIATTR_REGCOUNT
	.align		4
        /*0000*/ 	.byte	0x04, 0x2f
        /*0002*/ 	.short	(.L_1 - .L_0)
	.align		4
.L_0:
        /*0004*/ 	.word	index@(_Z6kernelPi)
        /*0008*/ 	.word	0x00000008


	//----- nvinfo : EIATTR_FRAME_SIZE
	.align		4
.L_1:
        /*000c*/ 	.byte	0x04, 0x11
        /*000e*/ 	.short	(.L_3 - .L_2)
	.align		4
.L_2:
        /*0010*/ 	.word	index@(_Z6kernelPi)
        /*0014*/ 	.word	0x00000000


	//----- nvinfo : EIATTR_MIN_STACK_SIZE
	.align		4
.L_3:
        /*0018*/ 	.byte	0x04, 0x12
        /*001a*/ 	.short	(.L_5 - .L_4)
	.align		4
.L_4:
        /*001c*/ 	.word	index@(_Z6kernelPi)
        /*0020*/ 	.word	0x00000000
.L_5:


//--------------------- .nv.compat                --------------------------
	.section	.nv.compat,"",@"SHT_CUDA_COMPAT_INFO"
	.align	4
        /*0000*/ 	.byte	0x02, 0x09, 0x00, 0x00, 0x02, 0x02, 0x01, 0x00, 0x02, 0x05, 0x05, 0x00, 0x03, 0x07, 0x01, 0x01
        /*0010*/ 	.byte	0x02, 0x03, 0x00, 0x00, 0x02, 0x06, 0x01, 0x00, 0x04, 0x0b, 0x08, 0x00, 0x09, 0x00, 0x00, 0x00
        /*0020*/ 	.byte	0x00, 0x00, 0x00, 0x00


//--------------------- .nv.info._Z6kernelPi      --------------------------
	.section	.nv.info._Z6kernelPi,"",@"SHT_CUDA_INFO"
	.sectionflags	@""
	.align	4


	//----- nvinfo : EIATTR_CUDA_API_VERSION
	.align		4
        /*0000*/ 	.byte	0x04, 0x37
        /*0002*/ 	.short	(.L_7 - .L_6)
.L_6:
        /*0004*/ 	.word	0x00000082


	//----- nvinfo : EIATTR_KPARAM_INFO
	.align		4
.L_7:
        /*0008*/ 	.byte	0x04, 0x17
        /*000a*/ 	.short	(.L_9 - .L_8)
.L_8:
        /*000c*/ 	.word	0x00000000
        /*0010*/ 	.short	0x0000
        /*0012*/ 	.short	0x0000
        /*0014*/ 	.byte	0x00, 0xf5, 0x21, 0x00


	//----- nvinfo : EIATTR_SPARSE_MMA_MASK
	.align		4
.L_9:
        /*0018*/ 	.byte	0x03, 0x50
        /*001a*/ 	.short	0x0000


	//----- nvinfo : EIATTR_MAXREG_COUNT
	.align		4
        /*001c*/ 	.byte	0x03, 0x1b
        /*001e*/ 	.short	0x00ff


	//----- nvinfo : EIATTR_MERCURY_ISA_VERSION
	.align		4
        /*0020*/ 	.byte	0x03, 0x5f
        /*0022*/ 	.short	0x0101


	//----- nvinfo : EIATTR_VRC_CTA_INIT_COUNT
	.align		4
        /*0024*/ 	.byte	0x02, 0x4a
	.zero		1
	.zero		1


	//----- nvinfo : EIATTR_EXIT_INSTR_OFFSETS
	.align		4
        /*0028*/ 	.byte	0x04, 0x1c
        /*002a*/ 	.short	(.L_11 - .L_10)


	//   ....[0]....
.L_10:
        /*002c*/ 	.word	0x00000060


	//   ....[1]....
        /*0030*/ 	.word	0x000000b0


	//----- nvinfo : EIATTR_CBANK_PARAM_SIZE
	.align		4
.L_11:
        /*0034*/ 	.byte	0x03, 0x19
        /*0036*/ 	.short	0x0008


	//----- nvinfo : EIATTR_PARAM_CBANK
	.align		4
        /*0038*/ 	.byte	0x04, 0x0a
        /*003a*/ 	.short	(.L_13 - .L_12)
	.align		4
.L_12:
        /*003c*/ 	.word	index@(.nv.constant0._Z6kernelPi)
        /*0040*/ 	.short	0x0380
        /*0042*/ 	.short	0x0008


	//----- nvinfo : EIATTR_SW_WAR
	.align		4
.L_13:
        /*0044*/ 	.byte	0x04, 0x36
        /*0046*/ 	.short	(.L_15 - .L_14)
.L_14:
        /*0048*/ 	.word	0x00000008
.L_15:


//--------------------- .nv.callgraph             --------------------------
	.section	.nv.callgraph,"",@"SHT_CUDA_CALLGRAPH"
	.align	4
	.sectionentsize	8
	.align		4
        /*0000*/ 	.word	0x00000000
	.align		4
        /*0004*/ 	.word	0xffffffff
	.align		4
        /*0008*/ 	.word	0x00000000
	.align		4
        /*000c*/ 	.word	0xfffffffe
	.align		4
        /*0010*/ 	.word	0x00000000
	.align		4
        /*0014*/ 	.word	0xfffffffd
	.align		4
        /*0018*/ 	.word	0x00000000
	.align		4
        /*001c*/ 	.word	0xfffffffc


//--------------------- .text._Z6kernelPi         --------------------------
	.section	.text._Z6kernelPi,"ax",@progbits
	.align	128
        .global         _Z6kernelPi
        .type           _Z6kernelPi,@function
        .size           _Z6kernelPi,(.L_x_1 - _Z6kernelPi)
        .other          _Z6kernelPi,@"STO_CUDA_ENTRY STV_DEFAULT"
_Z6kernelPi:
.text._Z6kernelPi:
[----:B------:R-:W-:Y:S01]  /*0000*/  LDC R1, c[0x0][0x37c] ;  /* 0x0000df00ff017b82 */ /* 0x000fe20000000800 */
[----:B------:R-:W0:Y:S07]  /*0010*/  S2R R5, SR_TID.X ;  /* 0x0000000000057919 */ /* 0x000e2e0000002100 */
[----:B------:R-:W0:Y:S08]  /*0020*/  S2UR UR4, SR_CTAID.X ;  /* 0x00000000000479c3 */ /* 0x000e300000002500 */
[----:B------:R-:W0:Y:S02]  /*0030*/  LDC R0, c[0x0][0x360] ;  /* 0x0000d800ff007b82 */ /* 0x000e240000000800 */
[----:B0-----:R-:W-:-:S05]  /*0040*/  IMAD R5, R0, UR4, R5 ;  /* 0x0000000400057c24 */ /* 0x001fca000f8e0205 */
[----:B------:R-:W-:-:S13]  /*0050*/  ISETP.GT.AND P0, PT, R5, 0x63, PT ;  /* 0x000000630500780c */ /* 0x000fda0003f04270 */
[----:B------:R-:W-:Y:S05]  /*0060*/  @P0 EXIT ;  /* 0x000000000000094d */ /* 0x000fea0003800000 */
[----:B------:R-:W0:Y:S01]  /*0070*/  LDC.64 R2, c[0x0][0x380] ;  /* 0x0000e000ff027b82 */ /* 0x000e220000000a00 */
[----:B------:R-:W1:Y:S01]  /*0080*/  LDCU.64 UR4, c[0x0][0x358] ;  /* 0x00006b00ff0477ac */ /* 0x000e620008000a00 */
[----:B0-----:R-:W-:-:S05]  /*0090*/  IMAD.WIDE R2, R5, 0x4, R2 ;  /* 0x0000000405027825 */ /* 0x001fca00078e0202 */
[----:B-1----:R-:W-:Y:S01]  /*00a0*/  STG.E desc[UR4][R2.64], R5 ;  /* 0x0000000502007986 */ /* 0x002fe2000c101904 */
[----:B------:R-:W-:Y:S05]  /*00b0*/  EXIT ;  /* 0x000000000000794d */ /* 0x000fea0003800000 */
.L_x_0:
[----:B------:R-:W-:-:S00]  /*00c0*/  BRA `(.L_x_0) ;  /* 0xfffffffc00fc7947 */ /* 0x000fc0000383ffff */
[----:B------:R-:W-:-:S00]  /*00d0*/  NOP ;  /* 0x0000000000007918 */ /* 0x000fc00000000000 */
        /* <DEDUP_REMOVED lines=10> */
.L_x_1:


//--------------------- .nv.shared.reserved.0     --------------------------
	.section	.nv.shared.reserved.0,"aw",@nobits
	.weak		__nv_reservedSMEM_offset_0_alias
	.size		__nv_reservedSMEM_offset_0_alias, 0, 64
	.other		__nv_reservedSMEM_offset_0_alias,@"STO_CUDA_RESERVED_SHARED STV_DEFAULT"
__nv_reservedSMEM_offset_0_alias:
	.zero		0
	.zero		64


//--------------------- .nv.constant0._Z6kernelPi --------------------------
	.section	.nv.constant0._Z6kernelPi,"a",@progbits
	.sectionflags	@""
	.align	4
.nv.constant0._Z6kernelPi:
	.zero		904


//--------------------- SYMBOLS --------------------------

	.type		.nv.reservedSmem.offset0,@object
	.size		.nv.reservedSmem.offset0,0x4
